//
// Generated by NVIDIA NVVM Compiler
//
// Compiler Build ID: CL-36424714
// Cuda compilation tools, release 13.0, V13.0.88
// Based on NVVM 20.0.0
//

.version 9.0
.target sm_100
.address_size 64

	// .globl	_Z10DerivativePfS_
// _ZZ10DerivativePfS_E3s_U has been demoted

.visible .entry _Z10DerivativePfS_(
	.param .u64 .ptr .align 1 _Z10DerivativePfS__param_0,
	.param .u64 .ptr .align 1 _Z10DerivativePfS__param_1
)
{
	.reg .pred 	%p<30>;
	.reg .b32 	%r<25>;
	.reg .b32 	%f<31>;
	.reg .b64 	%rd<14>;
	.reg .b64 	%fd<4>;
	// demoted variable
	.shared .align 4 .b8 _ZZ10DerivativePfS_E3s_U[144];
	ld.param.u64 	%rd6, [_Z10DerivativePfS__param_0];
	ld.param.u64 	%rd5, [_Z10DerivativePfS__param_1];
	cvta.to.global.u64 	%rd1, %rd6;
	mov.u32 	%r12, %ctaid.x;
	mov.u32 	%r1, %ntid.x;
	mov.u32 	%r2, %tid.x;
	mad.lo.s32 	%r3, %r12, %r1, %r2;
	mov.u32 	%r13, %ctaid.y;
	mov.u32 	%r4, %ntid.y;
	mov.u32 	%r5, %tid.y;
	mad.lo.s32 	%r14, %r13, %r4, %r5;
	add.s32 	%r7, %r2, 1;
	setp.lt.s32 	%p2, %r3, 100;
	setp.lt.u32 	%p3, %r14, 100;
	and.pred  	%p1, %p2, %p3;
	mul.lo.s32 	%r8, %r3, 100;
	add.s32 	%r15, %r8, %r14;
	mul.wide.s32 	%rd7, %r15, 4;
	add.s64 	%rd2, %rd1, %rd7;
	mad.lo.s32 	%r16, %r2, 6, %r5;
	shl.b32 	%r17, %r16, 2;
	mov.u32 	%r18, _ZZ10DerivativePfS_E3s_U;
	add.s32 	%r19, %r17, %r18;
	add.s32 	%r9, %r19, 24;
	not.pred 	%p4, %p1;
	@%p4 bra 	$L__BB0_2;
	ld.global.f32 	%f12, [%rd2];
	st.shared.f32 	[%r9+4], %f12;
$L__BB0_2:
	setp.gt.u32 	%p5, %r14, 99;
	setp.ne.s32 	%p6, %r2, 0;
	setp.lt.s32 	%p7, %r3, 1;
	or.pred  	%p8, %p6, %p7;
	shl.b32 	%r20, %r5, 2;
	add.s32 	%r10, %r18, %r20;
	or.pred  	%p9, %p5, %p8;
	@%p9 bra 	$L__BB0_4;
	ld.global.f32 	%f13, [%rd2+-400];
	st.shared.f32 	[%r10+4], %f13;
$L__BB0_4:
	setp.gt.u32 	%p10, %r14, 99;
	add.s32 	%r22, %r1, -1;
	setp.ne.s32 	%p11, %r2, %r22;
	setp.gt.s32 	%p12, %r3, 98;
	or.pred  	%p13, %p11, %p12;
	or.pred  	%p14, %p10, %p13;
	@%p14 bra 	$L__BB0_6;
	ld.global.f32 	%f14, [%rd2+400];
	st.shared.f32 	[%r10+124], %f14;
$L__BB0_6:
	setp.gt.s32 	%p15, %r3, 99;
	setp.ne.s32 	%p16, %r5, 0;
	setp.eq.s32 	%p17, %r14, 0;
	or.pred  	%p18, %p16, %p17;
	cvt.s64.s32 	%rd8, %r8;
	cvt.u64.u32 	%rd9, %r14;
	add.s64 	%rd3, %rd9, %rd8;
	shl.b64 	%rd10, %rd3, 2;
	add.s64 	%rd4, %rd1, %rd10;
	mad.lo.s32 	%r11, %r7, 24, %r18;
	or.pred  	%p19, %p15, %p18;
	@%p19 bra 	$L__BB0_8;
	ld.global.f32 	%f15, [%rd4+-4];
	st.shared.f32 	[%r11], %f15;
$L__BB0_8:
	setp.gt.s32 	%p20, %r3, 99;
	add.s32 	%r24, %r4, -1;
	setp.ne.s32 	%p21, %r5, %r24;
	setp.gt.u32 	%p22, %r14, 98;
	or.pred  	%p23, %p21, %p22;
	or.pred  	%p24, %p20, %p23;
	@%p24 bra 	$L__BB0_10;
	ld.global.f32 	%f16, [%rd4+4];
	st.shared.f32 	[%r11+20], %f16;
$L__BB0_10:
	bar.sync 	0;
	@%p4 bra 	$L__BB0_18;
	ld.shared.f32 	%f1, [%r9+4];
	setp.eq.s32 	%p26, %r3, 99;
	mov.f32 	%f26, 0f42200000;
	@%p26 bra 	$L__BB0_13;
	ld.shared.f32 	%f26, [%r9+28];
	setp.eq.s32 	%p27, %r3, 0;
	mov.f32 	%f27, 0f41200000;
	@%p27 bra 	$L__BB0_14;
$L__BB0_13:
	ld.shared.f32 	%f27, [%r9+-20];
$L__BB0_14:
	setp.eq.s32 	%p28, %r14, 0;
	mov.f32 	%f29, 0f41F00000;
	@%p28 bra 	$L__BB0_16;
	ld.shared.f32 	%f29, [%r9];
	setp.eq.s32 	%p29, %r14, 99;
	mov.f32 	%f30, 0f42480000;
	@%p29 bra 	$L__BB0_17;
$L__BB0_16:
	ld.shared.f32 	%f30, [%r9+8];
$L__BB0_17:
	add.f32 	%f21, %f29, %f30;
	add.f32 	%f22, %f27, %f21;
	add.f32 	%f23, %f26, %f22;
	cvt.f64.f32 	%fd1, %f23;
	cvt.f64.f32 	%fd2, %f1;
	fma.rn.f64 	%fd3, %fd2, 0dC010000000000000, %fd1;
	cvt.rn.f32.f64 	%f24, %fd3;
	cvta.to.global.u64 	%rd11, %rd5;
	add.s64 	%rd13, %rd11, %rd10;
	st.global.f32 	[%rd13], %f24;
$L__BB0_18:
	ret;

}
	// .globl	_Z10SolvingODEPfS_
.visible .entry _Z10SolvingODEPfS_(
	.param .u64 .ptr .align 1 _Z10SolvingODEPfS__param_0,
	.param .u64 .ptr .align 1 _Z10SolvingODEPfS__param_1
)
{
	.reg .pred 	%p<4>;
	.reg .b32 	%r<11>;
	.reg .b32 	%f<4>;
	.reg .b64 	%rd<11>;
	.reg .b64 	%fd<4>;

	ld.param.u64 	%rd1, [_Z10SolvingODEPfS__param_0];
	ld.param.u64 	%rd2, [_Z10SolvingODEPfS__param_1];
	mov.u32 	%r3, %ctaid.x;
	mov.u32 	%r4, %ntid.x;
	mov.u32 	%r5, %tid.x;
	mad.lo.s32 	%r1, %r3, %r4, %r5;
	mov.u32 	%r6, %ctaid.y;
	mov.u32 	%r7, %ntid.y;
	mov.u32 	%r8, %tid.y;
	mad.lo.s32 	%r9, %r6, %r7, %r8;
	setp.gt.s32 	%p1, %r1, 99;
	setp.gt.u32 	%p2, %r9, 99;
	or.pred  	%p3, %p1, %p2;
	@%p3 bra 	$L__BB1_2;
	cvta.to.global.u64 	%rd3, %rd1;
	cvta.to.global.u64 	%rd4, %rd2;
	mul.lo.s32 	%r10, %r1, 100;
	cvt.s64.s32 	%rd5, %r10;
	cvt.u64.u32 	%rd6, %r9;
	add.s64 	%rd7, %rd5, %rd6;
	shl.b64 	%rd8, %rd7, 2;
	add.s64 	%rd9, %rd3, %rd8;
	ld.global.f32 	%f1, [%rd9];
	cvt.f64.f32 	%fd1, %f1;
	add.s64 	%rd10, %rd4, %rd8;
	ld.global.f32 	%f2, [%rd10];
	cvt.f64.f32 	%fd2, %f2;
	fma.rn.f64 	%fd3, %fd2, 0d3FD0000000000000, %fd1;
	cvt.rn.f32.f64 	%f3, %fd3;
	st.global.f32 	[%rd9], %f3;
$L__BB1_2:
	ret;

}


// ===== COMPILED SASS (sm_100) =====

	.target	sm_100

	.elftype	@"ET_EXEC"


//--------------------- .note.nv.tkinfo           --------------------------
	.section	.note.nv.tkinfo,"",@"SHT_NOTE"
	.sectionflags	@"SHF_NOTE_NV_TKINFO"
	.tkinfo
        /*0018*/ 	.word	0x00000002
        /*0030*/ 	.string	""
        /*0030*/ 	.string	"ptxas"
        /*0030*/ 	.string	"Cuda compilation tools, release 13.0, V13.0.88"
        /*0030*/ 	.string	"Build cuda_13.0.r13.0/compiler.36424714_0"
        /*0030*/ 	.string	"-arch sm_100 -m 64 "



//--------------------- .note.nv.cuinfo           --------------------------
	.section	.note.nv.cuinfo,"",@"SHT_NOTE"
	.sectionflags	@"SHF_NOTE_NV_CUINFO"
        /*0018*/ 	.short	0x0002
        /*001a*/ 	.short	0x0064
        /*001c*/ 	.short	0x0082
	.zero		2


//--------------------- .nv.info                  --------------------------
	.section	.nv.info,"",@"SHT_CUDA_INFO"
	.align	4


	//----- nvinfo : EIATTR_REGCOUNT
	.align		4
        /*0000*/ 	.byte	0x04, 0x2f
        /*0002*/ 	.short	(.L_1 - .L_0)
	.align		4
.L_0:
        /*0004*/ 	.word	index@(_Z10DerivativePfS_)
        /*0008*/ 	.word	0x00000016


	//----- nvinfo : EIATTR_FRAME_SIZE
	.align		4
.L_1:
        /*000c*/ 	.byte	0x04, 0x11
        /*000e*/ 	.short	(.L_3 - .L_2)
	.align		4
.L_2:
        /*0010*/ 	.word	index@(_Z10DerivativePfS_)
        /*0014*/ 	.word	0x00000000


	//----- nvinfo : EIATTR_REGCOUNT
	.align		4
.L_3:
        /*0018*/ 	.byte	0x04, 0x2f
        /*001a*/ 	.short	(.L_5 - .L_4)
	.align		4
.L_4:
        /*001c*/ 	.word	index@(_Z10SolvingODEPfS_)
        /*0020*/ 	.word	0x0000000c


	//----- nvinfo : EIATTR_FRAME_SIZE
	.align		4
.L_5:
        /*0024*/ 	.byte	0x04, 0x11
        /*0026*/ 	.short	(.L_7 - .L_6)
	.align		4
.L_6:
        /*0028*/ 	.word	index@(_Z10SolvingODEPfS_)
        /*002c*/ 	.word	0x00000000


	//----- nvinfo : EIATTR_MIN_STACK_SIZE
	.align		4
.L_7:
        /*0030*/ 	.byte	0x04, 0x12
        /*0032*/ 	.short	(.L_9 - .L_8)
	.align		4
.L_8:
        /*0034*/ 	.word	index@(_Z10SolvingODEPfS_)
        /*0038*/ 	.word	0x00000000


	//----- nvinfo : EIATTR_MIN_STACK_SIZE
	.align		4
.L_9:
        /*003c*/ 	.byte	0x04, 0x12
        /*003e*/ 	.short	(.L_11 - .L_10)
	.align		4
.L_10:
        /*0040*/ 	.word	index@(_Z10DerivativePfS_)
        /*0044*/ 	.word	0x00000000
.L_11:


//--------------------- .nv.compat                --------------------------
	.section	.nv.compat,"",@"SHT_CUDA_COMPAT_INFO"
	.align	4
        /*0000*/ 	.byte	0x02, 0x09, 0x00, 0x00, 0x02, 0x02, 0x01, 0x00, 0x02, 0x05, 0x05, 0x00, 0x03, 0x07, 0x01, 0x01
        /*0010*/ 	.byte	0x02, 0x03, 0x00, 0x00, 0x02, 0x06, 0x01, 0x00, 0x04, 0x0b, 0x08, 0x00, 0x01, 0x00, 0x00, 0x00
        /*0020*/ 	.byte	0x00, 0x00, 0x00, 0x00


//--------------------- .nv.info._Z10SolvingODEPfS_ --------------------------
	.section	.nv.info._Z10SolvingODEPfS_,"",@"SHT_CUDA_INFO"
	.sectionflags	@""
	.align	4


	//----- nvinfo : EIATTR_CUDA_API_VERSION
	.align		4
        /*0000*/ 	.byte	0x04, 0x37
        /*0002*/ 	.short	(.L_13 - .L_12)
.L_12:
        /*0004*/ 	.word	0x00000082


	//----- nvinfo : EIATTR_KPARAM_INFO
	.align		4
.L_13:
        /*0008*/ 	.byte	0x04, 0x17
        /*000a*/ 	.short	(.L_15 - .L_14)
.L_14:
        /*000c*/ 	.word	0x00000000
        /*0010*/ 	.short	0x0001
        /*0012*/ 	.short	0x0008
        /*0014*/ 	.byte	0x00, 0xf5, 0x21, 0x00


	//----- nvinfo : EIATTR_KPARAM_INFO
	.align		4
.L_15:
        /*0018*/ 	.byte	0x04, 0x17
        /*001a*/ 	.short	(.L_17 - .L_16)
.L_16:
        /*001c*/ 	.word	0x00000000
        /*0020*/ 	.short	0x0000
        /*0022*/ 	.short	0x0000
        /*0024*/ 	.byte	0x00, 0xf5, 0x21, 0x00


	//----- nvinfo : EIATTR_SPARSE_MMA_MASK
	.align		4
.L_17:
        /*0028*/ 	.byte	0x03, 0x50
        /*002a*/ 	.short	0x0000


	//----- nvinfo : EIATTR_MAXREG_COUNT
	.align		4
        /*002c*/ 	.byte	0x03, 0x1b
        /*002e*/ 	.short	0x00ff


	//----- nvinfo : EIATTR_MERCURY_ISA_VERSION
	.align		4
        /*0030*/ 	.byte	0x03, 0x5f
        /*0032*/ 	.short	0x0101


	//----- nvinfo : EIATTR_VRC_CTA_INIT_COUNT
	.align		4
        /*0034*/ 	.byte	0x02, 0x4a
	.zero		1
	.zero		1


	//----- nvinfo : EIATTR_EXIT_INSTR_OFFSETS
	.align		4
        /*0038*/ 	.byte	0x04, 0x1c
        /*003a*/ 	.short	(.L_19 - .L_18)


	//   ....[0]....
.L_18:
        /*003c*/ 	.word	0x000000b0


	//   ....[1]....
        /*0040*/ 	.word	0x000001e0


	//----- nvinfo : EIATTR_CBANK_PARAM_SIZE
	.align		4
.L_19:
        /*0044*/ 	.byte	0x03, 0x19
        /*0046*/ 	.short	0x0010


	//----- nvinfo : EIATTR_PARAM_CBANK
	.align		4
        /*0048*/ 	.byte	0x04, 0x0a
        /*004a*/ 	.short	(.L_21 - .L_20)
	.align		4
.L_20:
        /*004c*/ 	.word	index@(.nv.constant0._Z10SolvingODEPfS_)
        /*0050*/ 	.short	0x0380
        /*0052*/ 	.short	0x0010


	//----- nvinfo : EIATTR_SW_WAR
	.align		4
.L_21:
        /*0054*/ 	.byte	0x04, 0x36
        /*0056*/ 	.short	(.L_23 - .L_22)
.L_22:
        /*0058*/ 	.word	0x00000008
.L_23:


//--------------------- .nv.info._Z10DerivativePfS_ --------------------------
	.section	.nv.info._Z10DerivativePfS_,"",@"SHT_CUDA_INFO"
	.sectionflags	@""
	.align	4


	//----- nvinfo : EIATTR_CUDA_API_VERSION
	.align		4
        /*0000*/ 	.byte	0x04, 0x37
        /*0002*/ 	.short	(.L_25 - .L_24)
.L_24:
        /*0004*/ 	.word	0x00000082


	//----- nvinfo : EIATTR_KPARAM_INFO
	.align		4
.L_25:
        /*0008*/ 	.byte	0x04, 0x17
        /*000a*/ 	.short	(.L_27 - .L_26)
.L_26:
        /*000c*/ 	.word	0x00000000
        /*0010*/ 	.short	0x0001
        /*0012*/ 	.short	0x0008
        /*0014*/ 	.byte	0x00, 0xf5, 0x21, 0x00


	//----- nvinfo : EIATTR_KPARAM_INFO
	.align		4
.L_27:
        /*0018*/ 	.byte	0x04, 0x17
        /*001a*/ 	.short	(.L_29 - .L_28)
.L_28:
        /*001c*/ 	.word	0x00000000
        /*0020*/ 	.short	0x0000
        /*0022*/ 	.short	0x0000
        /*0024*/ 	.byte	0x00, 0xf5, 0x21, 0x00


	//----- nvinfo : EIATTR_SPARSE_MMA_MASK
	.align		4
.L_29:
        /*0028*/ 	.byte	0x03, 0x50
        /*002a*/ 	.short	0x0000


	//----- nvinfo : EIATTR_MAXREG_COUNT
	.align		4
        /*002c*/ 	.byte	0x03, 0x1b
        /*002e*/ 	.short	0x00ff


	//----- nvinfo : EIATTR_NUM_BARRIERS
	.align		4
        /*0030*/ 	.byte	0x02, 0x4c
        /*0032*/ 	.byte	0x01
	.zero		1


	//----- nvinfo : EIATTR_MERCURY_ISA_VERSION
	.align		4
        /*0034*/ 	.byte	0x03, 0x5f
        /*0036*/ 	.short	0x0101


	//----- nvinfo : EIATTR_VRC_CTA_INIT_COUNT
	.align		4
        /*0038*/ 	.byte	0x02, 0x4a
	.zero		1
	.zero		1


	//----- nvinfo : EIATTR_EXIT_INSTR_OFFSETS
	.align		4
        /*003c*/ 	.byte	0x04, 0x1c
        /*003e*/ 	.short	(.L_31 - .L_30)


	//   ....[0]....
.L_30:
        /*0040*/ 	.word	0x00000380


	//   ....[1]....
        /*0044*/ 	.word	0x00000600


	//----- nvinfo : EIATTR_CRS_STACK_SIZE
	.align		4
.L_31:
        /*0048*/ 	.byte	0x04, 0x1e
        /*004a*/ 	.short	(.L_33 - .L_32)
.L_32:
        /*004c*/ 	.word	0x00000000


	//----- nvinfo : EIATTR_CBANK_PARAM_SIZE
	.align		4
.L_33:
        /*0050*/ 	.byte	0x03, 0x19
        /*0052*/ 	.short	0x0010


	//----- nvinfo : EIATTR_PARAM_CBANK
	.align		4
        /*0054*/ 	.byte	0x04, 0x0a
        /*0056*/ 	.short	(.L_35 - .L_34)
	.align		4
.L_34:
        /*0058*/ 	.word	index@(.nv.constant0._Z10DerivativePfS_)
        /*005c*/ 	.short	0x0380
        /*005e*/ 	.short	0x0010


	//----- nvinfo : EIATTR_SW_WAR
	.align		4
.L_35:
        /*0060*/ 	.byte	0x04, 0x36
        /*0062*/ 	.short	(.L_37 - .L_36)
.L_36:
        /*0064*/ 	.word	0x00000008
.L_37:


//--------------------- .nv.callgraph             --------------------------
	.section	.nv.callgraph,"",@"SHT_CUDA_CALLGRAPH"
	.align	4
	.sectionentsize	8
	.align		4
        /*0000*/ 	.word	0x00000000
	.align		4
        /*0004*/ 	.word	0xffffffff
	.align		4
        /*0008*/ 	.word	0x00000000
	.align		4
        /*000c*/ 	.word	0xfffffffe
	.align		4
        /*0010*/ 	.word	0x00000000
	.align		4
        /*0014*/ 	.word	0xfffffffd
	.align		4
        /*0018*/ 	.word	0x00000000
	.align		4
        /*001c*/ 	.word	0xfffffffc


//--------------------- .text._Z10SolvingODEPfS_  --------------------------
	.section	.text._Z10SolvingODEPfS_,"ax",@progbits
	.align	128
        .global         _Z10SolvingODEPfS_
        .type           _Z10SolvingODEPfS_,@function
        .size           _Z10SolvingODEPfS_,(.L_x_10 - _Z10SolvingODEPfS_)
        .other          _Z10SolvingODEPfS_,@"STO_CUDA_ENTRY STV_DEFAULT"
_Z10SolvingODEPfS_:
.text._Z10SolvingODEPfS_:
[----:B------:R-:W-:Y:S01]  /*0000*/  LDC R1, c[0x0][0x37c] ;  /* 0x0000df00ff017b82 */ /* 0x000fe20000000800 */
[----:B------:R-:W0:Y:S07]  /*0010*/  S2R R5, SR_TID.Y ;  /* 0x0000000000057919 */ /* 0x000e2e0000002200 */
[----:B------:R-:W1:Y:S01]  /*0020*/  LDC R0, c[0x0][0x360] ;  /* 0x0000d800ff007b82 */ /* 0x000e620000000800 */
[----:B------:R-:W1:Y:S07]  /*0030*/  S2R R3, SR_TID.X ;  /* 0x0000000000037919 */ /* 0x000e6e0000002100 */
[----:B------:R-:W0:Y:S08]  /*0040*/  S2UR UR5, SR_CTAID.Y ;  /* 0x00000000000579c3 */ /* 0x000e300000002600 */
[----:B------:R-:W0:Y:S08]  /*0050*/  LDC R2, c[0x0][0x364] ;  /* 0x0000d900ff027b82 */ /* 0x000e300000000800 */
[----:B------:R-:W1:Y:S01]  /*0060*/  S2UR UR4, SR_CTAID.X ;  /* 0x00000000000479c3 */ /* 0x000e620000002500 */
[----:B0-----:R-:W-:-:S05]  /*0070*/  IMAD R2, R2, UR5, R5 ;  /* 0x0000000502027c24 */ /* 0x001fca000f8e0205 */
[----:B------:R-:W-:Y:S01]  /*0080*/  ISETP.GT.U32.AND P0, PT, R2, 0x63, PT ;  /* 0x000000630200780c */ /* 0x000fe20003f04070 */
[----:B-1----:R-:W-:-:S05]  /*0090*/  IMAD R0, R0, UR4, R3 ;  /* 0x0000000400007c24 */ /* 0x002fca000f8e0203 */
[----:B------:R-:W-:-:S13]  /*00a0*/  ISETP.GT.OR P0, PT, R0, 0x63, P0 ;  /* 0x000000630000780c */ /* 0x000fda0000704670 */
[----:B------:R-:W-:Y:S05]  /*00b0*/  @P0 EXIT ;  /* 0x000000000000094d */ /* 0x000fea0003800000 */
[----:B------:R-:W0:Y:S01]  /*00c0*/  LDCU.128 UR8, c[0x0][0x380] ;  /* 0x00007000ff0877ac */ /* 0x000e220008000c00 */
[----:B------:R-:W-:Y:S01]  /*00d0*/  IMAD R3, R0, 0x64, RZ ;  /* 0x0000006400037824 */ /* 0x000fe200078e02ff */
[----:B------:R-:W1:Y:S04]  /*00e0*/  LDCU.64 UR4, c[0x0][0x358] ;  /* 0x00006b00ff0477ac */ /* 0x000e680008000a00 */
[----:B------:R-:W-:-:S04]  /*00f0*/  IADD3 R0, P0, PT, R2, R3, RZ ;  /* 0x0000000302007210 */ /* 0x000fc80007f1e0ff */
[----:B------:R-:W-:Y:S01]  /*0100*/  LEA.HI.X.SX32 R3, R3, RZ, 0x1, P0 ;  /* 0x000000ff03037211 */ /* 0x000fe200000f0eff */
[----:B------:R-:W-:-:S03]  /*0110*/  IMAD.SHL.U32 R2, R0, 0x4, RZ ;  /* 0x0000000400027824 */ /* 0x000fc600078e00ff */
[----:B------:R-:W-:Y:S02]  /*0120*/  SHF.L.U64.HI R0, R0, 0x2, R3 ;  /* 0x0000000200007819 */ /* 0x000fe40000010203 */
[C---:B0-----:R-:W-:Y:S02]  /*0130*/  IADD3 R8, P1, PT, R2.reuse, UR10, RZ ;  /* 0x0000000a02087c10 */ /* 0x041fe4000ff3e0ff */
[----:B------:R-:W-:Y:S02]  /*0140*/  IADD3 R2, P0, PT, R2, UR8, RZ ;  /* 0x0000000802027c10 */ /* 0x000fe4000ff1e0ff */
[C---:B------:R-:W-:Y:S02]  /*0150*/  IADD3.X R9, PT, PT, R0.reuse, UR11, RZ, P1, !PT ;  /* 0x0000000b00097c10 */ /* 0x040fe40008ffe4ff */
[----:B------:R-:W-:-:S03]  /*0160*/  IADD3.X R3, PT, PT, R0, UR9, RZ, P0, !PT ;  /* 0x0000000900037c10 */ /* 0x000fc600087fe4ff */
[----:B-1----:R-:W2:Y:S04]  /*0170*/  LDG.E R6, desc[UR4][R8.64] ;  /* 0x0000000408067981 */ /* 0x002ea8000c1e1900 */
[----:B------:R-:W3:Y:S01]  /*0180*/  LDG.E R0, desc[UR4][R2.64] ;  /* 0x0000000402007981 */ /* 0x000ee2000c1e1900 */
[----:B--2---:R-:W-:Y:S08]  /*0190*/  F2F.F64.F32 R6, R6 ;  /* 0x0000000600067310 */ /* 0x004ff00000201800 */
[----:B---3--:R-:W0:Y:S02]  /*01a0*/  F2F.F64.F32 R4, R0 ;  /* 0x0000000000047310 */ /* 0x008e240000201800 */
[----:B0-----:R-:W-:-:S10]  /*01b0*/  DFMA R4, R6, 0.25, R4 ;  /* 0x3fd000000604782b */ /* 0x001fd40000000004 */
[----:B------:R-:W0:Y:S02]  /*01c0*/  F2F.F32.F64 R5, R4 ;  /* 0x0000000400057310 */ /* 0x000e240000301000 */
[----:B0-----:R-:W-:Y:S01]  /*01d0*/  STG.E desc[UR4][R2.64], R5 ;  /* 0x0000000502007986 */ /* 0x001fe2000c101904 */
[----:B------:R-:W-:Y:S05]  /*01e0*/  EXIT ;  /* 0x000000000000794d */ /* 0x000fea0003800000 */
.L_x_0:
[----:B------:R-:W-:-:S00]  /*01f0*/  BRA `(.L_x_0) ;  /* 0xfffffffc00fc7947 */ /* 0x000fc0000383ffff */
[----:B------:R-:W-:-:S00]  /*0200*/  NOP ;  /* 0x0000000000007918 */ /* 0x000fc00000000000 */
[----:B------:R-:W-:-:S00]  /*0210*/  NOP ;  /* 0x0000000000007918 */ /* 0x000fc00000000000 */
[----:B------:R-:W-:-:S00]  /*0220*/  NOP ;  /* 0x0000000000007918 */ /* 0x000fc00000000000 */
[----:B------:R-:W-:-:S00]  /*0230*/  NOP ;  /* 0x0000000000007918 */ /* 0x000fc00000000000 */
[----:B------:R-:W-:-:S00]  /*0240*/  NOP ;  /* 0x0000000000007918 */ /* 0x000fc00000000000 */
[----:B------:R-:W-:-:S00]  /*0250*/  NOP ;  /* 0x0000000000007918 */ /* 0x000fc00000000000 */
[----:B------:R-:W-:-:S00]  /*0260*/  NOP ;  /* 0x0000000000007918 */ /* 0x000fc00000000000 */
[----:B------:R-:W-:-:S00]  /*0270*/  NOP ;  /* 0x0000000000007918 */ /* 0x000fc00000000000 */
.L_x_10:


//--------------------- .text._Z10DerivativePfS_  --------------------------
	.section	.text._Z10DerivativePfS_,"ax",@progbits
	.align	128
        .global         _Z10DerivativePfS_
        .type           _Z10DerivativePfS_,@function
        .size           _Z10DerivativePfS_,(.L_x_11 - _Z10DerivativePfS_)
        .other          _Z10DerivativePfS_,@"STO_CUDA_ENTRY STV_DEFAULT"
_Z10DerivativePfS_:
.text._Z10DerivativePfS_:
[----:B------:R-:W-:Y:S01]  /*0000*/  LDC R1, c[0x0][0x37c] ;  /* 0x0000df00ff017b82 */ /* 0x000fe20000000800 */
[----:B------:R-:W0:Y:S07]  /*0010*/  S2R R19, SR_TID.X ;  /* 0x0000000000137919 */ /* 0x000e2e0000002100 */
[----:B------:R-:W0:Y:S01]  /*0020*/  S2UR UR4, SR_CTAID.X ;  /* 0x00000000000479c3 */ /* 0x000e220000002500 */
[----:B------:R-:W1:Y:S01]  /*0030*/  LDCU.64 UR6, c[0x0][0x380] ;  /* 0x00007000ff0677ac */ /* 0x000e620008000a00 */
[----:B------:R-:W2:Y:S06]  /*0040*/  S2R R4, SR_TID.Y ;  /* 0x0000000000047919 */ /* 0x000eac0000002200 */
[----:B------:R-:W0:Y:S08]  /*0050*/  LDC R0, c[0x0][0x360] ;  /* 0x0000d800ff007b82 */ /* 0x000e300000000800 */
[----:B------:R-:W2:Y:S08]  /*0060*/  S2UR UR5, SR_CTAID.Y ;  /* 0x00000000000579c3 */ /* 0x000eb00000002600 */
[----:B------:R-:W2:Y:S01]  /*0070*/  LDC R5, c[0x0][0x364] ;  /* 0x0000d900ff057b82 */ /* 0x000ea20000000800 */
[----:B0-----:R-:W-:-:S07]  /*0080*/  IMAD R16, R0, UR4, R19 ;  /* 0x0000000400107c24 */ /* 0x001fce000f8e0213 */
[----:B------:R-:W0:Y:S01]  /*0090*/  LDC.64 R6, c[0x0][0x380] ;  /* 0x0000e000ff067b82 */ /* 0x000e220000000a00 */
[----:B------:R-:W-:Y:S01]  /*00a0*/  VIADD R0, R0, 0xffffffff ;  /* 0xffffffff00007836 */ /* 0x000fe20000000000 */
[C---:B------:R-:W-:Y:S02]  /*00b0*/  ISETP.GT.AND P4, PT, R16.reuse, 0x62, PT ;  /* 0x000000621000780c */ /* 0x040fe40003f84270 */
[C---:B------:R-:W-:Y:S02]  /*00c0*/  ISETP.GE.AND P1, PT, R16.reuse, 0x1, PT ;  /* 0x000000011000780c */ /* 0x040fe40003f26270 */
[C---:B------:R-:W-:Y:S01]  /*00d0*/  ISETP.NE.OR P4, PT, R19.reuse, R0, P4 ;  /* 0x000000001300720c */ /* 0x040fe20002785670 */
[----:B------:R-:W-:Y:S01]  /*00e0*/  IMAD R0, R16, 0x64, RZ ;  /* 0x0000006410007824 */ /* 0x000fe200078e02ff */
[----:B------:R-:W-:Y:S01]  /*00f0*/  ISETP.NE.OR P1, PT, R19, RZ, !P1 ;  /* 0x000000ff1300720c */ /* 0x000fe20004f25670 */
[C---:B--2---:R-:W-:Y:S01]  /*0100*/  IMAD R3, R5.reuse, UR5, R4 ;  /* 0x0000000505037c24 */ /* 0x044fe2000f8e0204 */
[----:B------:R-:W2:Y:S01]  /*0110*/  LDCU.64 UR4, c[0x0][0x358] ;  /* 0x00006b00ff0477ac */ /* 0x000ea20008000a00 */
[----:B------:R-:W-:-:S03]  /*0120*/  VIADD R5, R5, 0xffffffff ;  /* 0xffffffff05057836 */ /* 0x000fc60000000000 */
[C---:B------:R-:W-:Y:S02]  /*0130*/  ISETP.GT.U32.AND P0, PT, R3.reuse, 0x62, PT ;  /* 0x000000620300780c */ /* 0x040fe40003f04070 */
[C---:B------:R-:W-:Y:S02]  /*0140*/  ISETP.NE.AND P5, PT, R3.reuse, RZ, PT ;  /* 0x000000ff0300720c */ /* 0x040fe40003fa5270 */
[C---:B------:R-:W-:Y:S02]  /*0150*/  ISETP.GE.U32.AND P2, PT, R3.reuse, 0x64, PT ;  /* 0x000000640300780c */ /* 0x040fe40003f46070 */
[C---:B------:R-:W-:Y:S02]  /*0160*/  IADD3 R8, P6, PT, R3.reuse, R0, RZ ;  /* 0x0000000003087210 */ /* 0x040fe40007fde0ff */
[C---:B------:R-:W-:Y:S01]  /*0170*/  ISETP.NE.OR P0, PT, R4.reuse, R5, P0 ;  /* 0x000000050400720c */ /* 0x040fe20000705670 */
[----:B------:R-:W-:Y:S01]  /*0180*/  IMAD.IADD R5, R3, 0x1, R0 ;  /* 0x0000000103057824 */ /* 0x000fe200078e0200 */
[----:B------:R-:W-:Y:S01]  /*0190*/  ISETP.NE.OR P3, PT, R4, RZ, !P5 ;  /* 0x000000ff0400720c */ /* 0x000fe20006f65670 */
[----:B------:R-:W-:Y:S01]  /*01a0*/  IMAD.SHL.U32 R2, R8, 0x4, RZ ;  /* 0x0000000408027824 */ /* 0x000fe200078e00ff */
[----:B------:R-:W-:Y:S01]  /*01b0*/  ISETP.LT.AND P2, PT, R16, 0x64, !P2 ;  /* 0x000000641000780c */ /* 0x000fe20005741270 */
[----:B0-----:R-:W-:Y:S01]  /*01c0*/  IMAD.WIDE R6, R5, 0x4, R6 ;  /* 0x0000000405067825 */ /* 0x001fe200078e0206 */
[----:B------:R-:W-:-:S02]  /*01d0*/  ISETP.GT.U32.OR P1, PT, R3, 0x63, P1 ;  /* 0x000000630300780c */ /* 0x000fc40000f24470 */
[----:B------:R-:W-:Y:S02]  /*01e0*/  ISETP.GT.U32.OR P4, PT, R3, 0x63, P4 ;  /* 0x000000630300780c */ /* 0x000fe40002784470 */
[----:B------:R-:W-:Y:S02]  /*01f0*/  LEA.HI.X.SX32 R9, R0, RZ, 0x1, P6 ;  /* 0x000000ff00097211 */ /* 0x000fe400030f0eff */
[C---:B------:R-:W-:Y:S02]  /*0200*/  ISETP.GT.OR P3, PT, R16.reuse, 0x63, P3 ;  /* 0x000000631000780c */ /* 0x040fe40001f64670 */
[----:B------:R-:W-:Y:S02]  /*0210*/  ISETP.GT.OR P0, PT, R16, 0x63, P0 ;  /* 0x000000631000780c */ /* 0x000fe40000704670 */
[----:B------:R-:W-:Y:S01]  /*0220*/  SHF.L.U64.HI R0, R8, 0x2, R9 ;  /* 0x0000000208007819 */ /* 0x000fe20000010209 */
[----:B--2---:R-:W2:Y:S01]  /*0230*/  @P2 LDG.E R13, desc[UR4][R6.64] ;  /* 0x00000004060d2981 */ /* 0x004ea2000c1e1900 */
[----:B-1----:R-:W-:-:S03]  /*0240*/  IADD3 R8, P6, PT, R2, UR6, RZ ;  /* 0x0000000602087c10 */ /* 0x002fc6000ffde0ff */
[----:B------:R-:W3:Y:S01]  /*0250*/  @!P1 LDG.E R15, desc[UR4][R6.64+-0x190] ;  /* 0xfffe7004060f9981 */ /* 0x000ee2000c1e1900 */
[----:B------:R-:W-:-:S03]  /*0260*/  IADD3.X R9, PT, PT, R0, UR7, RZ, P6, !PT ;  /* 0x0000000700097c10 */ /* 0x000fc6000b7fe4ff */
[----:B------:R-:W4:Y:S04]  /*0270*/  @!P4 LDG.E R17, desc[UR4][R6.64+0x190] ;  /* 0x000190040611c981 */ /* 0x000f28000c1e1900 */
[----:B------:R-:W5:Y:S04]  /*0280*/  @!P3 LDG.E R12, desc[UR4][R8.64+-0x4] ;  /* 0xfffffc04080cb981 */ /* 0x000f68000c1e1900 */
[----:B------:R-:W5:Y:S01]  /*0290*/  @!P0 LDG.E R14, desc[UR4][R8.64+0x4] ;  /* 0x00000404080e8981 */ /* 0x000f62000c1e1900 */
[----:B------:R-:W0:Y:S01]  /*02a0*/  S2R R18, SR_CgaCtaId ;  /* 0x0000000000127919 */ /* 0x000e220000008800 */
[----:B------:R-:W-:Y:S01]  /*02b0*/  MOV R5, 0x400 ;  /* 0x0000040000057802 */ /* 0x000fe20000000f00 */
[----:B------:R-:W-:-:S03]  /*02c0*/  IMAD R10, R19, 0x6, R4 ;  /* 0x00000006130a7824 */ /* 0x000fc600078e0204 */
[----:B0-----:R-:W-:Y:S01]  /*02d0*/  LEA R11, R18, R5, 0x18 ;  /* 0x00000005120b7211 */ /* 0x001fe200078ec0ff */
[----:B------:R-:W-:-:S04]  /*02e0*/  VIADD R5, R19, 0x1 ;  /* 0x0000000113057836 */ /* 0x000fc80000000000 */
[--C-:B------:R-:W-:Y:S02]  /*02f0*/  IMAD R10, R10, 0x4, R11.reuse ;  /* 0x000000040a0a7824 */ /* 0x100fe400078e020b */
[--C-:B------:R-:W-:Y:S02]  /*0300*/  IMAD R4, R4, 0x4, R11.reuse ;  /* 0x0000000404047824 */ /* 0x100fe400078e020b */
[----:B------:R-:W-:Y:S01]  /*0310*/  IMAD R5, R5, 0x18, R11 ;  /* 0x0000001805057824 */ /* 0x000fe200078e020b */
[----:B--2---:R0:W-:Y:S04]  /*0320*/  @P2 STS [R10+0x1c], R13 ;  /* 0x00001c0d0a002388 */ /* 0x0041e80000000800 */
[----:B---3--:R0:W-:Y:S04]  /*0330*/  @!P1 STS [R4+0x4], R15 ;  /* 0x0000040f04009388 */ /* 0x0081e80000000800 */
[----:B----4-:R0:W-:Y:S04]  /*0340*/  @!P4 STS [R4+0x7c], R17 ;  /* 0x00007c110400c388 */ /* 0x0101e80000000800 */
[----:B-----5:R0:W-:Y:S04]  /*0350*/  @!P3 STS [R5], R12 ;  /* 0x0000000c0500b388 */ /* 0x0201e80000000800 */
[----:B------:R0:W-:Y:S01]  /*0360*/  @!P0 STS [R5+0x14], R14 ;  /* 0x0000140e05008388 */ /* 0x0001e20000000800 */
[----:B------:R-:W-:Y:S06]  /*0370*/  BAR.SYNC.DEFER_BLOCKING 0x0 ;  /* 0x0000000000007b1d */ /* 0x000fec0000010000 */
[----:B------:R-:W-:Y:S05]  /*0380*/  @!P2 EXIT ;  /* 0x000000000000a94d */ /* 0x000fea0003800000 */
[----:B------:R1:W2:Y:S01]  /*0390*/  LDS R6, [R10+0x1c] ;  /* 0x00001c000a067984 */ /* 0x0002a20000000800 */
[----:B------:R-:W-:Y:S01]  /*03a0*/  ISETP.NE.AND P0, PT, R16, 0x63, PT ;  /* 0x000000631000780c */ /* 0x000fe20003f05270 */
[----:B------:R-:W-:Y:S04]  /*03b0*/  BSSY.RECONVERGENT B1, `(.L_x_1) ;  /* 0x000000b000017945 */ /* 0x000fe80003800200 */
[----:B------:R-:W-:Y:S01]  /*03c0*/  BSSY.RELIABLE B0, `(.L_x_2) ;  /* 0x0000008000007945 */ /* 0x000fe20003800100 */
[----:B0-----:R-:W-:-:S07]  /*03d0*/  IMAD.MOV.U32 R4, RZ, RZ, 0x42200000 ;  /* 0x42200000ff047424 */ /* 0x001fce00078e00ff */
[----:B-1----:R-:W-:Y:S05]  /*03e0*/  @!P0 BRA `(.L_x_3) ;  /* 0x0000000000148947 */ /* 0x002fea0003800000 */
[----:B------:R0:W1:Y:S01]  /*03f0*/  LDS R4, [R10+0x34] ;  /* 0x000034000a047984 */ /* 0x0000620000000800 */
[----:B------:R-:W-:Y:S01]  /*0400*/  ISETP.NE.AND P0, PT, R16, RZ, PT ;  /* 0x000000ff1000720c */ /* 0x000fe20003f05270 */
[----:B------:R-:W-:-:S12]  /*0410*/  IMAD.MOV.U32 R5, RZ, RZ, 0x41200000 ;  /* 0x41200000ff057424 */ /* 0x000fd800078e00ff */
[----:B------:R-:W-:Y:S05]  /*0420*/  @!P0 BREAK.RELIABLE B0 ;  /* 0x0000000000008942 */ /* 0x000fea0003800100 */
[----:B0-----:R-:W-:Y:S05]  /*0430*/  @!P0 BRA `(.L_x_4) ;  /* 0x0000000000088947 */ /* 0x001fea0003800000 */
.L_x_3:
[----:B------:R-:W-:Y:S05]  /*0440*/  BSYNC.RELIABLE B0 ;  /* 0x0000000000007941 */ /* 0x000fea0003800100 */
.L_x_2:
[----:B------:R0:W3:Y:S02]  /*0450*/  LDS R5, [R10+0x4] ;  /* 0x000004000a057984 */ /* 0x0000e40000000800 */
.L_x_4:
[----:B------:R-:W-:Y:S05]  /*0460*/  BSYNC.RECONVERGENT B1 ;  /* 0x0000000000017941 */ /* 0x000fea0003800200 */
.L_x_1:
[----:B------:R-:W-:Y:S05]  /*0470*/  WARPSYNC.ALL ;  /* 0x0000000000007948 */ /* 0x000fea0003800000 */
[----:B------:R-:W-:Y:S04]  /*0480*/  BSSY.RECONVERGENT B1, `(.L_x_5) ;  /* 0x000000b000017945 */ /* 0x000fe80003800200 */
[----:B------:R-:W-:Y:S01]  /*0490*/  BSSY.RELIABLE B2, `(.L_x_6) ;  /* 0x0000008000027945 */ /* 0x000fe20003800100 */
[----:B------:R-:W-:-:S03]  /*04a0*/  IMAD.MOV.U32 R7, RZ, RZ, 0x41f00000 ;  /* 0x41f00000ff077424 */ /* 0x000fc600078e00ff */
[----:B------:R-:W-:Y:S05]  /*04b0*/  @!P5 BRA `(.L_x_7) ;  /* 0x000000000014d947 */ /* 0x000fea0003800000 */
[----:B------:R4:W0:Y:S01]  /*04c0*/  LDS R7, [R10+0x18] ;  /* 0x000018000a077984 */ /* 0x0008220000000800 */
[----:B------:R-:W-:Y:S01]  /*04d0*/  ISETP.NE.AND P0, PT, R3, 0x63, PT ;  /* 0x000000630300780c */ /* 0x000fe20003f05270 */
[----:B------:R-:W-:-:S12]  /*04e0*/  IMAD.MOV.U32 R8, RZ, RZ, 0x42480000 ;  /* 0x42480000ff087424 */ /* 0x000fd800078e00ff */
[----:B------:R-:W-:Y:S05]  /*04f0*/  @!P0 BREAK.RELIABLE B2 ;  /* 0x0000000000028942 */ /* 0x000fea0003800100 */
[----:B----4-:R-:W-:Y:S05]  /*0500*/  @!P0 BRA `(.L_x_8) ;  /* 0x0000000000088947 */ /* 0x010fea0003800000 */
.L_x_7:
[----:B------:R-:W-:Y:S05]  /*0510*/  BSYNC.RELIABLE B2 ;  /* 0x0000000000027941 */ /* 0x000fea0003800100 */
.L_x_6:
[----:B------:R4:W0:Y:S02]  /*0520*/  LDS R8, [R10+0x20] ;  /* 0x000020000a087984 */ /* 0x0008240000000800 */
.L_x_8:
[----:B------:R-:W-:Y:S05]  /*0530*/  BSYNC.RECONVERGENT B1 ;  /* 0x0000000000017941 */ /* 0x000fea0003800200 */
.L_x_5:
[----:B------:R-:W-:Y:S05]  /*0540*/  WARPSYNC.ALL ;  /* 0x0000000000007948 */ /* 0x000fea0003800000 */
[----:B0-----:R-:W-:Y:S01]  /*0550*/  FADD R8, R8, R7 ;  /* 0x0000000708087221 */ /* 0x001fe20000000000 */
[----:B------:R-:W0:Y:S01]  /*0560*/  LDCU.64 UR6, c[0x0][0x388] ;  /* 0x00007100ff0677ac */ /* 0x000e220008000a00 */
[----:B--2---:R-:W-:Y:S02]  /*0570*/  F2F.F64.F32 R6, R6 ;  /* 0x0000000600067310 */ /* 0x004fe40000201800 */
[----:B---3--:R-:W-:-:S04]  /*0580*/  FADD R5, R8, R5 ;  /* 0x0000000508057221 */ /* 0x008fc80000000000 */
[----:B-1----:R-:W-:-:S04]  /*0590*/  FADD R8, R5, R4 ;  /* 0x0000000405087221 */ /* 0x002fc80000000000 */
[----:B------:R-:W1:Y:S01]  /*05a0*/  F2F.F64.F32 R4, R8 ;  /* 0x0000000800047310 */ /* 0x000e620000201800 */
[----:B0-----:R-:W-:-:S04]  /*05b0*/  IADD3 R2, P0, PT, R2, UR6, RZ ;  /* 0x0000000602027c10 */ /* 0x001fc8000ff1e0ff */
[----:B------:R-:W-:Y:S01]  /*05c0*/  IADD3.X R3, PT, PT, R0, UR7, RZ, P0, !PT ;  /* 0x0000000700037c10 */ /* 0x000fe200087fe4ff */
[----:B-1----:R-:W-:-:S10]  /*05d0*/  DFMA R4, R6, -4, R4 ;  /* 0xc01000000604782b */ /* 0x002fd40000000004 */
[----:B------:R-:W0:Y:S02]  /*05e0*/  F2F.F32.F64 R5, R4 ;  /* 0x0000000400057310 */ /* 0x000e240000301000 */
[----:B0-----:R-:W-:Y:S01]  /*05f0*/  STG.E desc[UR4][R2.64], R5 ;  /* 0x0000000502007986 */ /* 0x001fe2000c101904 */
[----:B------:R-:W-:Y:S05]  /*0600*/  EXIT ;  /* 0x000000000000794d */ /* 0x000fea0003800000 */
.L_x_9:
        /* <DEDUP_REMOVED lines=15> */
.L_x_11:


//--------------------- .nv.shared.reserved.0     --------------------------
	.section	.nv.shared.reserved.0,"aw",@nobits
	.weak		__nv_reservedSMEM_offset_0_alias
	.size		__nv_reservedSMEM_offset_0_alias, 0, 64
	.other		__nv_reservedSMEM_offset_0_alias,@"STO_CUDA_RESERVED_SHARED STV_DEFAULT"
__nv_reservedSMEM_offset_0_alias:
	.zero		0
	.zero		64


//--------------------- .nv.shared._Z10DerivativePfS_ --------------------------
	.section	.nv.shared._Z10DerivativePfS_,"aw",@nobits
	.sectionflags	@""
	.align	4
.nv.shared._Z10DerivativePfS_:
	.zero		1168


//--------------------- .nv.constant0._Z10SolvingODEPfS_ --------------------------
	.section	.nv.constant0._Z10SolvingODEPfS_,"a",@progbits
	.sectionflags	@""
	.align	4
.nv.constant0._Z10SolvingODEPfS_:
	.zero		912


//--------------------- .nv.constant0._Z10DerivativePfS_ --------------------------
	.section	.nv.constant0._Z10DerivativePfS_,"a",@progbits
	.sectionflags	@""
	.align	4
.nv.constant0._Z10DerivativePfS_:
	.zero		912


//--------------------- SYMBOLS --------------------------

	.type		.nv.reservedSmem.offset0,@object
	.size		.nv.reservedSmem.offset0,0x4
	.type		.nv.reservedSmem.cap,@object
	.size		.nv.reservedSmem.cap,0x4
